	.headerflags	@"EF_CUDA_TEXMODE_UNIFIED EF_CUDA_64BIT_ADDRESS EF_CUDA_ACCELERATORS EF_CUDA_SM90 EF_CUDA_VIRTUAL_SM(EF_CUDA_SM90)"
	.elftype	@"ET_EXEC"


//--------------------- .nv.info                  --------------------------
	.section	.nv.info,"",@"SHT_CUDA_INFO"
	.align	4


	//----- nvinfo : EIATTR_REGCOUNT
	.align		4
        /*0000*/ 	.byte	0x04, 0x2f
        /*0002*/ 	.short	(.L_3 - .L_2)
	.align		4
.L_2:
        /*0004*/ 	.word	index@(triton_poi_fused__native_batch_norm_legit_no_training_convolution_relu_63)
        /*0008*/ 	.word	0x00000016


	//----- nvinfo : EIATTR_MIN_STACK_SIZE
	.align		4
.L_3:
        /*000c*/ 	.byte	0x04, 0x12
        /*000e*/ 	.short	(.L_5 - .L_4)
	.align		4
.L_4:
        /*0010*/ 	.word	index@(triton_poi_fused__native_batch_norm_legit_no_training_convolution_relu_63)
        /*0014*/ 	.word	0x00000000


	//----- nvinfo : EIATTR_FRAME_SIZE
	.align		4
.L_5:
        /*0018*/ 	.byte	0x04, 0x11
        /*001a*/ 	.short	(.L_7 - .L_6)
	.align		4
.L_6:
        /*001c*/ 	.word	index@(triton_poi_fused__native_batch_norm_legit_no_training_convolution_relu_63)
        /*0020*/ 	.word	0x00000000


	//----- nvinfo : EIATTR_MIN_STACK_SIZE
	.align		4
.L_7:
        /*0024*/ 	.byte	0x04, 0x12
        /*0026*/ 	.short	(.L_9 - .L_8)
	.align		4
.L_8:
        /*0028*/ 	.word	index@(triton_poi_fused__native_batch_norm_legit_no_training_convolution_relu_63)
        /*002c*/ 	.word	0x00000000
.L_9:


//--------------------- .nv.info.triton_poi_fused__native_batch_norm_legit_no_training_convolution_relu_63 --------------------------
	.section	.nv.info.triton_poi_fused__native_batch_norm_legit_no_training_convolution_relu_63,"",@"SHT_CUDA_INFO"
	.sectionflags	@""
	.align	4


	//----- nvinfo : EIATTR_CUDA_API_VERSION
	.align		4
        /*0000*/ 	.byte	0x04, 0x37
        /*0002*/ 	.short	(.L_11 - .L_10)
.L_10:
        /*0004*/ 	.word	0x0000007c


	//----- nvinfo : EIATTR_KPARAM_INFO
	.align		4
.L_11:
        /*0008*/ 	.byte	0x04, 0x17
        /*000a*/ 	.short	(.L_13 - .L_12)
.L_12:
        /*000c*/ 	.word	0x00000000
        /*0010*/ 	.short	0x0007
        /*0012*/ 	.short	0x0038
        /*0014*/ 	.byte	0x00, 0xf0, 0x11, 0x00


	//----- nvinfo : EIATTR_KPARAM_INFO
	.align		4
.L_13:
        /*0018*/ 	.byte	0x04, 0x17
        /*001a*/ 	.short	(.L_15 - .L_14)
.L_14:
        /*001c*/ 	.word	0x00000000
        /*0020*/ 	.short	0x0006
        /*0022*/ 	.short	0x0030
        /*0024*/ 	.byte	0x00, 0xf4, 0x21, 0x00


	//----- nvinfo : EIATTR_KPARAM_INFO
	.align		4
.L_15:
        /*0028*/ 	.byte	0x04, 0x17
        /*002a*/ 	.short	(.L_17 - .L_16)
.L_16:
        /*002c*/ 	.word	0x00000000
        /*0030*/ 	.short	0x0005
        /*0032*/ 	.short	0x0028
        /*0034*/ 	.byte	0x00, 0xf4, 0x21, 0x00


	//----- nvinfo : EIATTR_KPARAM_INFO
	.align		4
.L_17:
        /*0038*/ 	.byte	0x04, 0x17
        /*003a*/ 	.short	(.L_19 - .L_18)
.L_18:
        /*003c*/ 	.word	0x00000000
        /*0040*/ 	.short	0x0004
        /*0042*/ 	.short	0x0020
        /*0044*/ 	.byte	0x00, 0xf4, 0x21, 0x00


	//----- nvinfo : EIATTR_KPARAM_INFO
	.align		4
.L_19:
        /*0048*/ 	.byte	0x04, 0x17
        /*004a*/ 	.short	(.L_21 - .L_20)
.L_20:
        /*004c*/ 	.word	0x00000000
        /*0050*/ 	.short	0x0003
        /*0052*/ 	.short	0x0018
        /*0054*/ 	.byte	0x00, 0xf4, 0x21, 0x00


	//----- nvinfo : EIATTR_KPARAM_INFO
	.align		4
.L_21:
        /*0058*/ 	.byte	0x04, 0x17
        /*005a*/ 	.short	(.L_23 - .L_22)
.L_22:
        /*005c*/ 	.word	0x00000000
        /*0060*/ 	.short	0x0002
        /*0062*/ 	.short	0x0010
        /*0064*/ 	.byte	0x00, 0xf4, 0x21, 0x00


	//----- nvinfo : EIATTR_KPARAM_INFO
	.align		4
.L_23:
        /*0068*/ 	.byte	0x04, 0x17
        /*006a*/ 	.short	(.L_25 - .L_24)
.L_24:
        /*006c*/ 	.word	0x00000000
        /*0070*/ 	.short	0x0001
        /*0072*/ 	.short	0x0008
        /*0074*/ 	.byte	0x00, 0xf4, 0x21, 0x00


	//----- nvinfo : EIATTR_KPARAM_INFO
	.align		4
.L_25:
        /*0078*/ 	.byte	0x04, 0x17
        /*007a*/ 	.short	(.L_27 - .L_26)
.L_26:
        /*007c*/ 	.word	0x00000000
        /*0080*/ 	.short	0x0000
        /*0082*/ 	.short	0x0000
        /*0084*/ 	.byte	0x00, 0xf4, 0x21, 0x00


	//----- nvinfo : EIATTR_SPARSE_MMA_MASK
	.align		4
.L_27:
        /*0088*/ 	.byte	0x03, 0x50
        /*008a*/ 	.short	0x0000


	//----- nvinfo : EIATTR_MAXREG_COUNT
	.align		4
        /*008c*/ 	.byte	0x03, 0x1b
        /*008e*/ 	.short	0x00ff


	//----- nvinfo : EIATTR_EXIT_INSTR_OFFSETS
	.align		4
        /*0090*/ 	.byte	0x04, 0x1c
        /*0092*/ 	.short	(.L_29 - .L_28)


	//   ....[0]....
.L_28:
        /*0094*/ 	.word	0x000003c0


	//----- nvinfo : EIATTR_REQNTID
	.align		4
.L_29:
        /*0098*/ 	.byte	0x04, 0x10
        /*009a*/ 	.short	(.L_31 - .L_30)
.L_30:
        /*009c*/ 	.word	0x00000080
        /*00a0*/ 	.word	0x00000001
        /*00a4*/ 	.word	0x00000001


	//----- nvinfo : EIATTR_CBANK_PARAM_SIZE
	.align		4
.L_31:
        /*00a8*/ 	.byte	0x03, 0x19
        /*00aa*/ 	.short	0x003c


	//----- nvinfo : EIATTR_PARAM_CBANK
	.align		4
        /*00ac*/ 	.byte	0x04, 0x0a
        /*00ae*/ 	.short	(.L_33 - .L_32)
	.align		4
.L_32:
        /*00b0*/ 	.word	index@(.nv.constant0.triton_poi_fused__native_batch_norm_legit_no_training_convolution_relu_63)
        /*00b4*/ 	.short	0x0210
        /*00b6*/ 	.short	0x003c


	//----- nvinfo : EIATTR_SW_WAR
	.align		4
.L_33:
        /*00b8*/ 	.byte	0x04, 0x36
        /*00ba*/ 	.short	(.L_35 - .L_34)
.L_34:
        /*00bc*/ 	.word	0x00000008
.L_35:


//--------------------- .nv.callgraph             --------------------------
	.section	.nv.callgraph,"",@"SHT_CUDA_CALLGRAPH"
	.align	4
	.sectionentsize	8
	.align		4
        /*0000*/ 	.word	0x00000000
	.align		4
        /*0004*/ 	.word	0xffffffff
	.align		4
        /*0008*/ 	.word	0x00000000
	.align		4
        /*000c*/ 	.word	0xfffffffe
	.align		4
        /*0010*/ 	.word	0x00000000
	.align		4
        /*0014*/ 	.word	0xfffffffd
	.align		4
        /*0018*/ 	.word	0x00000000
	.align		4
        /*001c*/ 	.word	0xfffffffc


//--------------------- .nv.constant4             --------------------------
	.section	.nv.constant4,"a",@progbits
	.align	8
	.align		8
.nv.constant4:
        /*0000*/ 	.dword	_$_str
	.align		8
        /*0008*/ 	.dword	_$_str_$_2


//--------------------- .text.triton_poi_fused__native_batch_norm_legit_no_training_convolution_relu_63 --------------------------
	.section	.text.triton_poi_fused__native_batch_norm_legit_no_training_convolution_relu_63,"ax",@progbits
	.align	128
        .global         triton_poi_fused__native_batch_norm_legit_no_training_convolution_relu_63
        .type           triton_poi_fused__native_batch_norm_legit_no_training_convolution_relu_63,@function
        .size           triton_poi_fused__native_batch_norm_legit_no_training_convolution_relu_63,(.L_x_1 - triton_poi_fused__native_batch_norm_legit_no_training_convolution_relu_63)
        .other          triton_poi_fused__native_batch_norm_legit_no_training_convolution_relu_63,@"STO_CUDA_ENTRY STV_DEFAULT"
triton_poi_fused__native_batch_norm_legit_no_training_convolution_relu_63:
.text.triton_poi_fused__native_batch_norm_legit_no_training_convolution_relu_63:
[----:B------:R-:W-:Y:S01]  /*0000*/  LDC R1, c[0x0][0x28] ;  /* 0x00000a00ff017b82 */ /* 0x000fe20000000800 */
[----:B------:R-:W1:Y:S07]  /*0010*/  S2R R0, SR_TID.X ;  /* 0x0000000000007919 */ /* 0x000e6e0000002100 */
[----:B------:R-:W2:Y:S01]  /*0020*/  LDC.64 R14, c[0x0][0x228] ;  /* 0x00008a00ff0e7b82 */ /* 0x000ea20000000a00 */
[----:B------:R-:W-:Y:S01]  /*0030*/  ULDC.64 UR4, c[0x0][0x208] ;  /* 0x0000820000047ab9 */ /* 0x000fe20000000a00 */
[----:B------:R-:W3:Y:S06]  /*0040*/  S2R R5, SR_CTAID.X ;  /* 0x0000000000057919 */ /* 0x000eec0000002500 */
[----:B------:R-:W4:Y:S08]  /*0050*/  LDC.64 R10, c[0x0][0x218] ;  /* 0x00008600ff0a7b82 */ /* 0x000f300000000a00 */
[----:B------:R-:W5:Y:S08]  /*0060*/  LDC.64 R12, c[0x0][0x220] ;  /* 0x00008800ff0c7b82 */ /* 0x000f700000000a00 */
[----:B------:R-:W4:Y:S01]  /*0070*/  LDC.64 R16, c[0x0][0x230] ;  /* 0x00008c00ff107b82 */ /* 0x000f220000000a00 */
[----:B-1----:R-:W-:-:S02]  /*0080*/  SHF.L.U32 R0, R0, 0x1, RZ ;  /* 0x0000000100007819 */ /* 0x002fc400000006ff */
[----:B---3--:R-:W-:Y:S02]  /*0090*/  SHF.R.S32.HI R3, RZ, 0x17, R5 ;  /* 0x00000017ff037819 */ /* 0x008fe40000011405 */
[----:B------:R-:W-:Y:S02]  /*00a0*/  LOP3.LUT R0, R0, 0xfe, RZ, 0xc0, !PT ;  /* 0x000000fe00007812 */ /* 0x000fe400078ec0ff */
[----:B------:R-:W-:Y:S02]  /*00b0*/  SGXT R3, R3, 0x1 ;  /* 0x000000010303781a */ /* 0x000fe40000000200 */
[----:B------:R-:W-:Y:S02]  /*00c0*/  LEA R0, R5, R0, 0x8 ;  /* 0x0000000005007211 */ /* 0x000fe400078e40ff */
[----:B------:R-:W1:Y:S02]  /*00d0*/  LDC.64 R4, c[0x0][0x238] ;  /* 0x00008e00ff047b82 */ /* 0x000e640000000a00 */
[----:B------:R-:W-:-:S04]  /*00e0*/  LEA.HI R3, R3, R0, RZ, 0x4 ;  /* 0x0000000003037211 */ /* 0x000fc800078f20ff */
[--C-:B------:R-:W-:Y:S02]  /*00f0*/  SHF.R.S32.HI R2, RZ, 0x4, R3.reuse ;  /* 0x00000004ff027819 */ /* 0x100fe40000011403 */
[----:B------:R-:W-:-:S04]  /*0100*/  SHF.R.S32.HI R3, RZ, 0x1f, R3 ;  /* 0x0000001fff037819 */ /* 0x000fc80000011403 */
[----:B------:R-:W-:-:S04]  /*0110*/  LEA.HI R3, R3, R2, RZ, 0x9 ;  /* 0x0000000203037211 */ /* 0x000fc800078f48ff */
[----:B------:R-:W-:-:S04]  /*0120*/  LOP3.LUT R3, R3, 0xfffffe00, RZ, 0xc0, !PT ;  /* 0xfffffe0003037812 */ /* 0x000fc800078ec0ff */
[----:B------:R-:W-:Y:S02]  /*0130*/  IADD3 R19, R2, -R3, RZ ;  /* 0x8000000302137210 */ /* 0x000fe40007ffe0ff */
[----:B------:R-:W3:Y:S03]  /*0140*/  LDC.64 R2, c[0x0][0x210] ;  /* 0x00008400ff027b82 */ /* 0x000ee60000000a00 */
[----:B--2---:R-:W-:-:S05]  /*0150*/  IMAD.WIDE R14, R19, 0x4, R14 ;  /* 0x00000004130e7825 */ /* 0x004fca00078e020e */
[----:B------:R2:W2:Y:S01]  /*0160*/  LDG.E.EL R18, desc[UR4][R14.64] ;  /* 0x000000040e127981 */ /* 0x0004a2000c2e1900 */
[----:B----4-:R-:W-:-:S04]  /*0170*/  IMAD.WIDE R10, R19, 0x4, R10 ;  /* 0x00000004130a7825 */ /* 0x010fc800078e020a */
[----:B-----5:R-:W-:Y:S01]  /*0180*/  IMAD.WIDE R12, R19, 0x4, R12 ;  /* 0x00000004130c7825 */ /* 0x020fe200078e020c */
[----:B------:R4:W5:Y:S04]  /*0190*/  LDG.E.EL R8, desc[UR4][R10.64] ;  /* 0x000000040a087981 */ /* 0x000968000c2e1900 */
[----:B------:R-:W5:Y:S01]  /*01a0*/  LDG.E.EL R9, desc[UR4][R12.64] ;  /* 0x000000040c097981 */ /* 0x000f62000c2e1900 */
[----:B---3--:R-:W-:-:S05]  /*01b0*/  IMAD.WIDE R2, R0, 0x4, R2 ;  /* 0x0000000400027825 */ /* 0x008fca00078e0202 */
[----:B------:R-:W5:Y:S01]  /*01c0*/  LDG.E.64 R6, desc[UR4][R2.64] ;  /* 0x0000000402067981 */ /* 0x000f62000c1e1b00 */
[----:B0-2---:R-:W-:-:S04]  /*01d0*/  IMAD.WIDE R14, R19, 0x4, R16 ;  /* 0x00000004130e7825 */ /* 0x005fc800078e0210 */
[----:B-1----:R-:W-:Y:S02]  /*01e0*/  IMAD.WIDE R16, R19, 0x4, R4 ;  /* 0x0000000413107825 */ /* 0x002fe400078e0204 */
[----:B------:R-:W2:Y:S01]  /*01f0*/  LDG.E.EL R14, desc[UR4][R14.64] ;  /* 0x000000040e0e7981 */ /* 0x000ea2000c2e1900 */
[----:B----4-:R-:W-:Y:S01]  /*0200*/  HFMA2.MMA R10, -RZ, RZ, 1.625, 0 ;  /* 0x3e800000ff0a7435 */ /* 0x010fe200000001ff */
[----:B------:R-:W0:Y:S02]  /*0210*/  LDC.64 R4, c[0x0][0x240] ;  /* 0x00009000ff047b82 */ /* 0x000e240000000a00 */
[----:B------:R-:W2:Y:S01]  /*0220*/  LDG.E.EL R17, desc[UR4][R16.64] ;  /* 0x0000000410117981 */ /* 0x000ea2000c2e1900 */
[----:B0-----:R-:W-:-:S04]  /*0230*/  IMAD.WIDE R4, R0, 0x4, R4 ;  /* 0x0000000400047825 */ /* 0x001fc800078e0204 */
[----:B------:R-:W-:-:S04]  /*0240*/  FADD R18, R18, 9.9999997473787516356e-06 ;  /* 0x3727c5ac12127421 */ /* 0x000fc80000000000 */
[----:B------:R-:W0:Y:S02]  /*0250*/  MUFU.SQRT R19, R18 ;  /* 0x0000001200137308 */ /* 0x000e240000002000 */
[C---:B0-----:R-:W-:Y:S02]  /*0260*/  FSETP.GT.AND P0, PT, R19.reuse, 8.50705917302346158658e+37, PT ;  /* 0x7e8000001300780b */ /* 0x041fe40003f04000 */
[----:B------:R-:W-:-:S11]  /*0270*/  FSETP.GEU.AND P1, PT, R19, 1.175494350822287508e-38, PT ;  /* 0x008000001300780b */ /* 0x000fd60003f2e000 */
[----:B------:R-:W-:-:S04]  /*0280*/  @P0 FMUL R19, R19, 0.25 ;  /* 0x3e80000013130820 */ /* 0x000fc80000400000 */
[----:B------:R-:W-:-:S06]  /*0290*/  @!P1 FMUL R19, R19, 16777216 ;  /* 0x4b80000013139820 */ /* 0x000fcc0000400000 */
[----:B------:R-:W0:Y:S01]  /*02a0*/  MUFU.RCP R19, R19 ;  /* 0x0000001300137308 */ /* 0x000e220000001000 */
[----:B------:R-:W-:Y:S01]  /*02b0*/  FSEL R10, R10, 1, P0 ;  /* 0x3f8000000a0a7808 */ /* 0x000fe20000000000 */
[--C-:B-----5:R-:W-:Y:S01]  /*02c0*/  FADD R6, R6, R8.reuse ;  /* 0x0000000806067221 */ /* 0x120fe20000000000 */
[----:B------:R-:W-:-:S03]  /*02d0*/  FADD R7, R7, R8 ;  /* 0x0000000807077221 */ /* 0x000fc60000000000 */
[----:B------:R-:W-:Y:S01]  /*02e0*/  @!P1 FMUL R10, R10, 16777216 ;  /* 0x4b8000000a0a9820 */ /* 0x000fe20000400000 */
[C---:B------:R-:W-:Y:S01]  /*02f0*/  FADD R8, -R9.reuse, R6 ;  /* 0x0000000609087221 */ /* 0x040fe20000000100 */
[----:B------:R-:W-:Y:S02]  /*0300*/  FADD R9, -R9, R7 ;  /* 0x0000000709097221 */ /* 0x000fe40000000100 */
[----:B0-----:R-:W-:-:S04]  /*0310*/  FMUL R10, R19, R10 ;  /* 0x0000000a130a7220 */ /* 0x001fc80000400000 */
[-C--:B------:R-:W-:Y:S01]  /*0320*/  FMUL R8, R8, R10.reuse ;  /* 0x0000000a08087220 */ /* 0x080fe20000400000 */
[----:B------:R-:W-:-:S03]  /*0330*/  FMUL R10, R9, R10 ;  /* 0x0000000a090a7220 */ /* 0x000fc60000400000 */
[C-C-:B--2---:R-:W-:Y:S01]  /*0340*/  FFMA R8, R14.reuse, R8, R17.reuse ;  /* 0x000000080e087223 */ /* 0x144fe20000000011 */
[----:B------:R-:W-:-:S04]  /*0350*/  FFMA R10, R14, R10, R17 ;  /* 0x0000000a0e0a7223 */ /* 0x000fc80000000011 */
[----:B------:R-:W-:Y:S02]  /*0360*/  FSETP.GEU.AND P0, PT, R8, RZ, PT ;  /* 0x000000ff0800720b */ /* 0x000fe40003f0e000 */
[----:B------:R-:W-:Y:S02]  /*0370*/  FSETP.GEU.AND P1, PT, R10, RZ, PT ;  /* 0x000000ff0a00720b */ /* 0x000fe40003f2e000 */
[----:B------:R-:W-:Y:S02]  /*0380*/  FSEL R8, R8, RZ, P0 ;  /* 0x000000ff08087208 */ /* 0x000fe40000000000 */
[----:B------:R-:W-:Y:S01]  /*0390*/  FSEL R9, R10, RZ, P1 ;  /* 0x000000ff0a097208 */ /* 0x000fe20000800000 */
[----:B------:R-:W-:Y:S04]  /*03a0*/  STG.E.64 desc[UR4][R2.64], R6 ;  /* 0x0000000602007986 */ /* 0x000fe8000c101b04 */
[----:B------:R-:W-:Y:S01]  /*03b0*/  STG.E.64 desc[UR4][R4.64], R8 ;  /* 0x0000000804007986 */ /* 0x000fe2000c101b04 */
[----:B------:R-:W-:Y:S05]  /*03c0*/  EXIT ;  /* 0x000000000000794d */ /* 0x000fea0003800000 */
.L_x_0:
[----:B------:R-:W-:-:S00]  /*03d0*/  BRA `(.L_x_0) ;  /* 0xfffffffc00fc7947 */ /* 0x000fc0000383ffff */
[----:B------:R-:W-:-:S00]  /*03e0*/  NOP ;  /* 0x0000000000007918 */ /* 0x000fc00000000000 */
        /* <DEDUP_REMOVED lines=9> */
.L_x_1:


//--------------------- .nv.global.init           --------------------------
	.section	.nv.global.init,"aw",@progbits
.nv.global.init:
	.type		_$_str,@object
	.size		_$_str,(_$_str_$_2 - _$_str)
_$_str:
        /*0000*/ 	.byte	0x5f, 0x5f, 0x43, 0x55, 0x44, 0x41, 0x5f, 0x46, 0x54, 0x5a, 0x00
	.type		_$_str_$_2,@object
	.size		_$_str_$_2,(.L_1 - _$_str_$_2)
_$_str_$_2:
        /*000b*/ 	.byte	0x5f, 0x5f, 0x43, 0x55, 0x44, 0x41, 0x5f, 0x50, 0x52, 0x45, 0x43, 0x5f, 0x53, 0x51, 0x52, 0x54
        /*001b*/ 	.byte	0x00
.L_1:


//--------------------- .nv.constant0.triton_poi_fused__native_batch_norm_legit_no_training_convolution_relu_63 --------------------------
	.section	.nv.constant0.triton_poi_fused__native_batch_norm_legit_no_training_convolution_relu_63,"a",@progbits
	.sectionflags	@""
	.align	4
.nv.constant0.triton_poi_fused__native_batch_norm_legit_no_training_convolution_relu_63:
	.zero		588
